//
// Generated by NVIDIA NVVM Compiler
//
// Compiler Build ID: CL-36424714
// Cuda compilation tools, release 13.0, V13.0.88
// Based on NVVM 20.0.0
//

.version 9.0
.target sm_100
.address_size 64

	// .globl	_Z16multiplyMatrixesPiS_S_
// _ZZ16multiplyMatrixesPiS_S_E2As has been demoted
// _ZZ16multiplyMatrixesPiS_S_E2Bs has been demoted

.visible .entry _Z16multiplyMatrixesPiS_S_(
	.param .u64 .ptr .align 1 _Z16multiplyMatrixesPiS_S__param_0,
	.param .u64 .ptr .align 1 _Z16multiplyMatrixesPiS_S__param_1,
	.param .u64 .ptr .align 1 _Z16multiplyMatrixesPiS_S__param_2
)
{
	.reg .pred 	%p<2>;
	.reg .b32 	%r<46>;
	.reg .b32 	%f<67>;
	.reg .b64 	%rd<23>;
	// demoted variable
	.shared .align 4 .b8 _ZZ16multiplyMatrixesPiS_S_E2As[1024];
	// demoted variable
	.shared .align 4 .b8 _ZZ16multiplyMatrixesPiS_S_E2Bs[1024];
	ld.param.u64 	%rd7, [_Z16multiplyMatrixesPiS_S__param_0];
	ld.param.u64 	%rd8, [_Z16multiplyMatrixesPiS_S__param_1];
	ld.param.u64 	%rd6, [_Z16multiplyMatrixesPiS_S__param_2];
	cvta.to.global.u64 	%rd1, %rd8;
	cvta.to.global.u64 	%rd9, %rd7;
	mov.u32 	%r14, %ctaid.x;
	mov.u32 	%r15, %ctaid.y;
	mov.u32 	%r16, %tid.y;
	mov.u32 	%r17, %tid.x;
	shl.b32 	%r1, %r14, 24;
	shl.b32 	%r2, %r15, 4;
	shl.b32 	%r18, %r16, 20;
	or.b32  	%r19, %r18, %r17;
	cvt.u64.u32 	%rd2, %r19;
	shl.b32 	%r20, %r16, 6;
	mov.u32 	%r21, _ZZ16multiplyMatrixesPiS_S_E2As;
	add.s32 	%r3, %r21, %r20;
	shl.b32 	%r22, %r17, 2;
	add.s32 	%r4, %r3, %r22;
	mov.u32 	%r23, _ZZ16multiplyMatrixesPiS_S_E2Bs;
	add.s32 	%r24, %r23, %r20;
	add.s32 	%r5, %r24, %r22;
	mad.lo.s32 	%r6, %r16, -60, %r24;
	cvt.u64.u32 	%rd10, %r1;
	add.s64 	%rd11, %rd10, %rd2;
	shl.b64 	%rd12, %rd11, 2;
	add.s64 	%rd22, %rd9, %rd12;
	mov.b32 	%r44, 0;
	mov.u32 	%r43, %r2;
	mov.u32 	%r45, %r44;
$L__BB0_1:
	cvt.u64.u32 	%rd13, %r43;
	ld.global.u32 	%r25, [%rd22];
	cvt.rn.f32.s32 	%f1, %r25;
	st.shared.f32 	[%r4], %f1;
	add.s64 	%rd14, %rd13, %rd2;
	shl.b64 	%rd15, %rd14, 2;
	add.s64 	%rd16, %rd1, %rd15;
	ld.global.u32 	%r26, [%rd16];
	cvt.rn.f32.s32 	%f2, %r26;
	st.shared.f32 	[%r5], %f2;
	bar.sync 	0;
	ld.shared.f32 	%f3, [%r3];
	ld.shared.f32 	%f4, [%r6];
	cvt.rn.f32.s32 	%f5, %r45;
	fma.rn.f32 	%f6, %f3, %f4, %f5;
	cvt.rzi.s32.f32 	%r27, %f6;
	ld.shared.f32 	%f7, [%r3+4];
	ld.shared.f32 	%f8, [%r6+64];
	cvt.rn.f32.s32 	%f9, %r27;
	fma.rn.f32 	%f10, %f7, %f8, %f9;
	cvt.rzi.s32.f32 	%r28, %f10;
	ld.shared.f32 	%f11, [%r3+8];
	ld.shared.f32 	%f12, [%r6+128];
	cvt.rn.f32.s32 	%f13, %r28;
	fma.rn.f32 	%f14, %f11, %f12, %f13;
	cvt.rzi.s32.f32 	%r29, %f14;
	ld.shared.f32 	%f15, [%r3+12];
	ld.shared.f32 	%f16, [%r6+192];
	cvt.rn.f32.s32 	%f17, %r29;
	fma.rn.f32 	%f18, %f15, %f16, %f17;
	cvt.rzi.s32.f32 	%r30, %f18;
	ld.shared.f32 	%f19, [%r3+16];
	ld.shared.f32 	%f20, [%r6+256];
	cvt.rn.f32.s32 	%f21, %r30;
	fma.rn.f32 	%f22, %f19, %f20, %f21;
	cvt.rzi.s32.f32 	%r31, %f22;
	ld.shared.f32 	%f23, [%r3+20];
	ld.shared.f32 	%f24, [%r6+320];
	cvt.rn.f32.s32 	%f25, %r31;
	fma.rn.f32 	%f26, %f23, %f24, %f25;
	cvt.rzi.s32.f32 	%r32, %f26;
	ld.shared.f32 	%f27, [%r3+24];
	ld.shared.f32 	%f28, [%r6+384];
	cvt.rn.f32.s32 	%f29, %r32;
	fma.rn.f32 	%f30, %f27, %f28, %f29;
	cvt.rzi.s32.f32 	%r33, %f30;
	ld.shared.f32 	%f31, [%r3+28];
	ld.shared.f32 	%f32, [%r6+448];
	cvt.rn.f32.s32 	%f33, %r33;
	fma.rn.f32 	%f34, %f31, %f32, %f33;
	cvt.rzi.s32.f32 	%r34, %f34;
	ld.shared.f32 	%f35, [%r3+32];
	ld.shared.f32 	%f36, [%r6+512];
	cvt.rn.f32.s32 	%f37, %r34;
	fma.rn.f32 	%f38, %f35, %f36, %f37;
	cvt.rzi.s32.f32 	%r35, %f38;
	ld.shared.f32 	%f39, [%r3+36];
	ld.shared.f32 	%f40, [%r6+576];
	cvt.rn.f32.s32 	%f41, %r35;
	fma.rn.f32 	%f42, %f39, %f40, %f41;
	cvt.rzi.s32.f32 	%r36, %f42;
	ld.shared.f32 	%f43, [%r3+40];
	ld.shared.f32 	%f44, [%r6+640];
	cvt.rn.f32.s32 	%f45, %r36;
	fma.rn.f32 	%f46, %f43, %f44, %f45;
	cvt.rzi.s32.f32 	%r37, %f46;
	ld.shared.f32 	%f47, [%r3+44];
	ld.shared.f32 	%f48, [%r6+704];
	cvt.rn.f32.s32 	%f49, %r37;
	fma.rn.f32 	%f50, %f47, %f48, %f49;
	cvt.rzi.s32.f32 	%r38, %f50;
	ld.shared.f32 	%f51, [%r3+48];
	ld.shared.f32 	%f52, [%r6+768];
	cvt.rn.f32.s32 	%f53, %r38;
	fma.rn.f32 	%f54, %f51, %f52, %f53;
	cvt.rzi.s32.f32 	%r39, %f54;
	ld.shared.f32 	%f55, [%r3+52];
	ld.shared.f32 	%f56, [%r6+832];
	cvt.rn.f32.s32 	%f57, %r39;
	fma.rn.f32 	%f58, %f55, %f56, %f57;
	cvt.rzi.s32.f32 	%r40, %f58;
	ld.shared.f32 	%f59, [%r3+56];
	ld.shared.f32 	%f60, [%r6+896];
	cvt.rn.f32.s32 	%f61, %r40;
	fma.rn.f32 	%f62, %f59, %f60, %f61;
	cvt.rzi.s32.f32 	%r41, %f62;
	ld.shared.f32 	%f63, [%r3+60];
	ld.shared.f32 	%f64, [%r6+960];
	cvt.rn.f32.s32 	%f65, %r41;
	fma.rn.f32 	%f66, %f63, %f64, %f65;
	cvt.rzi.s32.f32 	%r45, %f66;
	bar.sync 	0;
	add.s32 	%r44, %r44, 1;
	add.s32 	%r43, %r43, 16777216;
	add.s64 	%rd22, %rd22, 64;
	setp.ne.s32 	%p1, %r44, 65536;
	@%p1 bra 	$L__BB0_1;
	cvta.to.global.u64 	%rd17, %rd6;
	add.s32 	%r42, %r1, %r2;
	cvt.u64.u32 	%rd18, %r42;
	add.s64 	%rd19, %rd18, %rd2;
	shl.b64 	%rd20, %rd19, 2;
	add.s64 	%rd21, %rd17, %rd20;
	st.global.u32 	[%rd21], %r45;
	ret;

}


// ===== COMPILED SASS (sm_100) =====

	.target	sm_100

	.elftype	@"ET_EXEC"


//--------------------- .note.nv.tkinfo           --------------------------
	.section	.note.nv.tkinfo,"",@"SHT_NOTE"
	.sectionflags	@"SHF_NOTE_NV_TKINFO"
	.tkinfo
        /*0018*/ 	.word	0x00000002
        /*0030*/ 	.string	""
        /*0030*/ 	.string	"ptxas"
        /*0030*/ 	.string	"Cuda compilation tools, release 13.0, V13.0.88"
        /*0030*/ 	.string	"Build cuda_13.0.r13.0/compiler.36424714_0"
        /*0030*/ 	.string	"-arch sm_100 -m 64 "



//--------------------- .note.nv.cuinfo           --------------------------
	.section	.note.nv.cuinfo,"",@"SHT_NOTE"
	.sectionflags	@"SHF_NOTE_NV_CUINFO"
        /*0018*/ 	.short	0x0002
        /*001a*/ 	.short	0x0064
        /*001c*/ 	.short	0x0082
	.zero		2


//--------------------- .nv.info                  --------------------------
	.section	.nv.info,"",@"SHT_CUDA_INFO"
	.align	4


	//----- nvinfo : EIATTR_REGCOUNT
	.align		4
        /*0000*/ 	.byte	0x04, 0x2f
        /*0002*/ 	.short	(.L_1 - .L_0)
	.align		4
.L_0:
        /*0004*/ 	.word	index@(_Z16multiplyMatrixesPiS_S_)
        /*0008*/ 	.word	0x00000018


	//----- nvinfo : EIATTR_FRAME_SIZE
	.align		4
.L_1:
        /*000c*/ 	.byte	0x04, 0x11
        /*000e*/ 	.short	(.L_3 - .L_2)
	.align		4
.L_2:
        /*0010*/ 	.word	index@(_Z16multiplyMatrixesPiS_S_)
        /*0014*/ 	.word	0x00000000


	//----- nvinfo : EIATTR_MIN_STACK_SIZE
	.align		4
.L_3:
        /*0018*/ 	.byte	0x04, 0x12
        /*001a*/ 	.short	(.L_5 - .L_4)
	.align		4
.L_4:
        /*001c*/ 	.word	index@(_Z16multiplyMatrixesPiS_S_)
        /*0020*/ 	.word	0x00000000
.L_5:


//--------------------- .nv.compat                --------------------------
	.section	.nv.compat,"",@"SHT_CUDA_COMPAT_INFO"
	.align	4
        /*0000*/ 	.byte	0x02, 0x09, 0x00, 0x00, 0x02, 0x02, 0x01, 0x00, 0x02, 0x05, 0x05, 0x00, 0x03, 0x07, 0x01, 0x01
        /*0010*/ 	.byte	0x02, 0x03, 0x00, 0x00, 0x02, 0x06, 0x01, 0x00, 0x04, 0x0b, 0x08, 0x00, 0x09, 0x00, 0x00, 0x00
        /*0020*/ 	.byte	0x00, 0x00, 0x00, 0x00


//--------------------- .nv.info._Z16multiplyMatrixesPiS_S_ --------------------------
	.section	.nv.info._Z16multiplyMatrixesPiS_S_,"",@"SHT_CUDA_INFO"
	.sectionflags	@""
	.align	4


	//----- nvinfo : EIATTR_CUDA_API_VERSION
	.align		4
        /*0000*/ 	.byte	0x04, 0x37
        /*0002*/ 	.short	(.L_7 - .L_6)
.L_6:
        /*0004*/ 	.word	0x00000082


	//----- nvinfo : EIATTR_KPARAM_INFO
	.align		4
.L_7:
        /*0008*/ 	.byte	0x04, 0x17
        /*000a*/ 	.short	(.L_9 - .L_8)
.L_8:
        /*000c*/ 	.word	0x00000000
        /*0010*/ 	.short	0x0002
        /*0012*/ 	.short	0x0010
        /*0014*/ 	.byte	0x00, 0xf5, 0x21, 0x00


	//----- nvinfo : EIATTR_KPARAM_INFO
	.align		4
.L_9:
        /*0018*/ 	.byte	0x04, 0x17
        /*001a*/ 	.short	(.L_11 - .L_10)
.L_10:
        /*001c*/ 	.word	0x00000000
        /*0020*/ 	.short	0x0001
        /*0022*/ 	.short	0x0008
        /*0024*/ 	.byte	0x00, 0xf5, 0x21, 0x00


	//----- nvinfo : EIATTR_KPARAM_INFO
	.align		4
.L_11:
        /*0028*/ 	.byte	0x04, 0x17
        /*002a*/ 	.short	(.L_13 - .L_12)
.L_12:
        /*002c*/ 	.word	0x00000000
        /*0030*/ 	.short	0x0000
        /*0032*/ 	.short	0x0000
        /*0034*/ 	.byte	0x00, 0xf5, 0x21, 0x00


	//----- nvinfo : EIATTR_SPARSE_MMA_MASK
	.align		4
.L_13:
        /*0038*/ 	.byte	0x03, 0x50
        /*003a*/ 	.short	0x0000


	//----- nvinfo : EIATTR_MAXREG_COUNT
	.align		4
        /*003c*/ 	.byte	0x03, 0x1b
        /*003e*/ 	.short	0x00ff


	//----- nvinfo : EIATTR_NUM_BARRIERS
	.align		4
        /*0040*/ 	.byte	0x02, 0x4c
        /*0042*/ 	.byte	0x01
	.zero		1


	//----- nvinfo : EIATTR_MERCURY_ISA_VERSION
	.align		4
        /*0044*/ 	.byte	0x03, 0x5f
        /*0046*/ 	.short	0x0101


	//----- nvinfo : EIATTR_VRC_CTA_INIT_COUNT
	.align		4
        /*0048*/ 	.byte	0x02, 0x4a
	.zero		1
	.zero		1


	//----- nvinfo : EIATTR_EXIT_INSTR_OFFSETS
	.align		4
        /*004c*/ 	.byte	0x04, 0x1c
        /*004e*/ 	.short	(.L_15 - .L_14)


	//   ....[0]....
.L_14:
        /*0050*/ 	.word	0x000007c0


	//----- nvinfo : EIATTR_CBANK_PARAM_SIZE
	.align		4
.L_15:
        /*0054*/ 	.byte	0x03, 0x19
        /*0056*/ 	.short	0x0018


	//----- nvinfo : EIATTR_PARAM_CBANK
	.align		4
        /*0058*/ 	.byte	0x04, 0x0a
        /*005a*/ 	.short	(.L_17 - .L_16)
	.align		4
.L_16:
        /*005c*/ 	.word	index@(.nv.constant0._Z16multiplyMatrixesPiS_S_)
        /*0060*/ 	.short	0x0380
        /*0062*/ 	.short	0x0018


	//----- nvinfo : EIATTR_SW_WAR
	.align		4
.L_17:
        /*0064*/ 	.byte	0x04, 0x36
        /*0066*/ 	.short	(.L_19 - .L_18)
.L_18:
        /*0068*/ 	.word	0x00000008
.L_19:


//--------------------- .nv.callgraph             --------------------------
	.section	.nv.callgraph,"",@"SHT_CUDA_CALLGRAPH"
	.align	4
	.sectionentsize	8
	.align		4
        /*0000*/ 	.word	0x00000000
	.align		4
        /*0004*/ 	.word	0xffffffff
	.align		4
        /*0008*/ 	.word	0x00000000
	.align		4
        /*000c*/ 	.word	0xfffffffe
	.align		4
        /*0010*/ 	.word	0x00000000
	.align		4
        /*0014*/ 	.word	0xfffffffd
	.align		4
        /*0018*/ 	.word	0x00000000
	.align		4
        /*001c*/ 	.word	0xfffffffc


//--------------------- .text._Z16multiplyMatrixesPiS_S_ --------------------------
	.section	.text._Z16multiplyMatrixesPiS_S_,"ax",@progbits
	.align	128
        .global         _Z16multiplyMatrixesPiS_S_
        .type           _Z16multiplyMatrixesPiS_S_,@function
        .size           _Z16multiplyMatrixesPiS_S_,(.L_x_2 - _Z16multiplyMatrixesPiS_S_)
        .other          _Z16multiplyMatrixesPiS_S_,@"STO_CUDA_ENTRY STV_DEFAULT"
_Z16multiplyMatrixesPiS_S_:
.text._Z16multiplyMatrixesPiS_S_:
[----:B------:R-:W-:Y:S01]  /*0000*/  LDC R1, c[0x0][0x37c] ;  /* 0x0000df00ff017b82 */ /* 0x000fe20000000800 */
[----:B------:R-:W0:Y:S07]  /*0010*/  S2R R6, SR_TID.Y ;  /* 0x0000000000067919 */ /* 0x000e2e0000002200 */
[----:B------:R-:W1:Y:S01]  /*0020*/  S2UR UR5, SR_CTAID.X ;  /* 0x00000000000579c3 */ /* 0x000e620000002500 */
[----:B------:R-:W2:Y:S01]  /*0030*/  LDCU.64 UR12, c[0x0][0x380] ;  /* 0x00007000ff0c77ac */ /* 0x000ea20008000a00 */
[----:B------:R-:W-:Y:S01]  /*0040*/  IMAD.MOV.U32 R4, RZ, RZ, RZ ;  /* 0x000000ffff047224 */ /* 0x000fe200078e00ff */
[----:B------:R-:W3:Y:S01]  /*0050*/  S2R R5, SR_TID.X ;  /* 0x0000000000057919 */ /* 0x000ee20000002100 */
[----:B------:R-:W-:Y:S01]  /*0060*/  UMOV UR4, 0x400 ;  /* 0x0000040000047882 */ /* 0x000fe20000000000 */
[----:B------:R-:W4:Y:S03]  /*0070*/  LDCU.64 UR10, c[0x0][0x358] ;  /* 0x00006b00ff0a77ac */ /* 0x000f260008000a00 */
[----:B------:R-:W5:Y:S01]  /*0080*/  S2UR UR7, SR_CgaCtaId ;  /* 0x00000000000779c3 */ /* 0x000f620000008800 */
[----:B------:R-:W-:Y:S01]  /*0090*/  UIADD3 UR6, UPT, UPT, UR4, 0x400, URZ ;  /* 0x0000040004067890 */ /* 0x000fe2000fffe0ff */
[----:B------:R-:W2:Y:S06]  /*00a0*/  LDCU.64 UR14, c[0x0][0x388] ;  /* 0x00007100ff0e77ac */ /* 0x000eac0008000a00 */
[----:B------:R-:W4:Y:S01]  /*00b0*/  S2UR UR8, SR_CTAID.Y ;  /* 0x00000000000879c3 */ /* 0x000f220000002600 */
[----:B-1----:R-:W-:Y:S01]  /*00c0*/  USHF.L.U32 UR5, UR5, 0x18, URZ ;  /* 0x0000001805057899 */ /* 0x002fe200080006ff */
[----:B0-----:R-:W-:Y:S01]  /*00d0*/  IMAD.SHL.U32 R0, R6, 0x100000, RZ ;  /* 0x0010000006007824 */ /* 0x001fe200078e00ff */
[----:B-----5:R-:W-:-:S02]  /*00e0*/  ULEA UR6, UR7, UR6, 0x18 ;  /* 0x0000000607067291 */ /* 0x020fc4000f8ec0ff */
[----:B------:R-:W-:Y:S02]  /*00f0*/  ULEA UR4, UR7, UR4, 0x18 ;  /* 0x0000000407047291 */ /* 0x000fe4000f8ec0ff */
[----:B---3--:R-:W-:Y:S02]  /*0100*/  LOP3.LUT R0, R0, R5, RZ, 0xfc, !PT ;  /* 0x0000000500007212 */ /* 0x008fe400078efcff */
[----:B------:R-:W-:Y:S02]  /*0110*/  LEA R15, R6, UR6, 0x6 ;  /* 0x00000006060f7c11 */ /* 0x000fe4000f8e30ff */
[----:B------:R-:W-:Y:S01]  /*0120*/  IADD3 R3, P0, PT, R0, UR5, RZ ;  /* 0x0000000500037c10 */ /* 0x000fe2000ff1e0ff */
[----:B----4-:R-:W-:Y:S02]  /*0130*/  USHF.L.U32 UR6, UR8, 0x4, URZ ;  /* 0x0000000408067899 */ /* 0x010fe400080006ff */
[--C-:B------:R-:W-:Y:S02]  /*0140*/  IMAD R13, R6, -0x3c, R15.reuse ;  /* 0xffffffc4060d7824 */ /* 0x100fe400078e020f */
[----:B------:R-:W-:Y:S01]  /*0150*/  IMAD.X R2, RZ, RZ, RZ, P0 ;  /* 0x000000ffff027224 */ /* 0x000fe200000e06ff */
[----:B--2---:R-:W-:Y:S01]  /*0160*/  LEA R12, P0, R3, UR12, 0x2 ;  /* 0x0000000c030c7c11 */ /* 0x004fe2000f8010ff */
[----:B------:R-:W-:Y:S01]  /*0170*/  IMAD R15, R5, 0x4, R15 ;  /* 0x00000004050f7824 */ /* 0x000fe200078e020f */
[----:B------:R-:W-:-:S02]  /*0180*/  UMOV UR7, UR6 ;  /* 0x0000000600077c82 */ /* 0x000fc40008000000 */
[----:B------:R-:W-:Y:S02]  /*0190*/  LEA.HI.X R3, R3, UR13, R2, 0x2, P0 ;  /* 0x0000000d03037c11 */ /* 0x000fe400080f1402 */
[----:B------:R-:W-:Y:S01]  /*01a0*/  LEA R2, R6, UR4, 0x6 ;  /* 0x0000000406027c11 */ /* 0x000fe2000f8e30ff */
[----:B------:R-:W-:-:S04]  /*01b0*/  UMOV UR4, URZ ;  /* 0x000000ff00047c82 */ /* 0x000fc80008000000 */
[----:B------:R-:W-:-:S07]  /*01c0*/  IMAD R14, R5, 0x4, R2 ;  /* 0x00000004050e7824 */ /* 0x000fce00078e0202 */
.L_x_0:
[----:B------:R-:W-:Y:S01]  /*01d0*/  IADD3 R5, P0, PT, R0, UR7, RZ ;  /* 0x0000000700057c10 */ /* 0x000fe2000ff1e0ff */
[----:B0-----:R-:W-:-:S04]  /*01e0*/  IMAD.MOV.U32 R7, RZ, RZ, R3 ;  /* 0x000000ffff077224 */ /* 0x001fc800078e0003 */
[----:B------:R-:W-:Y:S01]  /*01f0*/  IMAD.X R6, RZ, RZ, RZ, P0 ;  /* 0x000000ffff067224 */ /* 0x000fe200000e06ff */
[----:B------:R-:W-:-:S04]  /*0200*/  LEA R16, P0, R5, UR14, 0x2 ;  /* 0x0000000e05107c11 */ /* 0x000fc8000f8010ff */
[----:B------:R-:W-:Y:S01]  /*0210*/  LEA.HI.X R17, R5, UR15, R6, 0x2, P0 ;  /* 0x0000000f05117c11 */ /* 0x000fe200080f1406 */
[----:B------:R-:W-:-:S04]  /*0220*/  IMAD.MOV.U32 R6, RZ, RZ, R12 ;  /* 0x000000ffff067224 */ /* 0x000fc800078e000c */
[----:B------:R-:W2:Y:S04]  /*0230*/  LDG.E R16, desc[UR10][R16.64] ;  /* 0x0000000a10107981 */ /* 0x000ea8000c1e1900 */
[----:B------:R-:W3:Y:S01]  /*0240*/  LDG.E R5, desc[UR10][R6.64] ;  /* 0x0000000a06057981 */ /* 0x000ee2000c1e1900 */
[----:B-1----:R-:W-:Y:S02]  /*0250*/  I2FP.F32.S32 R21, R4 ;  /* 0x0000000400157245 */ /* 0x002fe40000201400 */
[----:B--2---:R-:W-:Y:S02]  /*0260*/  I2FP.F32.S32 R18, R16 ;  /* 0x0000001000127245 */ /* 0x004fe40000201400 */
[----:B---3--:R-:W-:-:S05]  /*0270*/  I2FP.F32.S32 R5, R5 ;  /* 0x0000000500057245 */ /* 0x008fca0000201400 */
[----:B------:R-:W-:Y:S04]  /*0280*/  STS [R14], R5 ;  /* 0x000000050e007388 */ /* 0x000fe80000000800 */
[----:B------:R-:W-:Y:S01]  /*0290*/  STS [R15], R18 ;  /* 0x000000120f007388 */ /* 0x000fe20000000800 */
[----:B------:R-:W-:Y:S06]  /*02a0*/  BAR.SYNC.DEFER_BLOCKING 0x0 ;  /* 0x0000000000007b1d */ /* 0x000fec0000010000 */
[----:B------:R-:W-:Y:S04]  /*02b0*/  LDS R19, [R13] ;  /* 0x000000000d137984 */ /* 0x000fe80000000800 */
[----:B------:R-:W0:Y:S04]  /*02c0*/  LDS.128 R8, [R2] ;  /* 0x0000000002087984 */ /* 0x000e280000000c00 */
[----:B------:R-:W1:Y:S04]  /*02d0*/  LDS R20, [R13+0x40] ;  /* 0x000040000d147984 */ /* 0x000e680000000800 */
[----:B------:R-:W2:Y:S04]  /*02e0*/  LDS R17, [R13+0x80] ;  /* 0x000080000d117984 */ /* 0x000ea80000000800 */
[----:B------:R-:W3:Y:S01]  /*02f0*/  LDS R16, [R13+0xc0] ;  /* 0x0000c0000d107984 */ /* 0x000ee20000000800 */
[----:B0-----:R-:W-:-:S03]  /*0300*/  FFMA R8, R8, R19, R21 ;  /* 0x0000001308087223 */ /* 0x001fc60000000015 */
[----:B------:R-:W-:Y:S03]  /*0310*/  LDS R19, [R13+0x100] ;  /* 0x000100000d137984 */ /* 0x000fe60000000800 */
[----:B------:R-:W0:Y:S02]  /*0320*/  F2I.TRUNC.NTZ R8, R8 ;  /* 0x0000000800087305 */ /* 0x000e24000020f100 */
[----:B0-----:R-:W-:Y:S02]  /*0330*/  I2FP.F32.S32 R7, R8 ;  /* 0x0000000800077245 */ /* 0x001fe40000201400 */
[----:B------:R-:W-:Y:S03]  /*0340*/  LDS R8, [R13+0x140] ;  /* 0x000140000d087984 */ /* 0x000fe60000000800 */
[----:B-1----:R-:W-:-:S06]  /*0350*/  FFMA R9, R20, R9, R7 ;  /* 0x0000000914097223 */ /* 0x002fcc0000000007 */
[----:B------:R-:W0:Y:S02]  /*0360*/  F2I.TRUNC.NTZ R9, R9 ;  /* 0x0000000900097305 */ /* 0x000e24000020f100 */
[----:B0-----:R-:W-:-:S05]  /*0370*/  I2FP.F32.S32 R4, R9 ;  /* 0x0000000900047245 */ /* 0x001fca0000201400 */
[----:B--2---:R-:W-:Y:S02]  /*0380*/  FFMA R10, R17, R10, R4 ;  /* 0x0000000a110a7223 */ /* 0x004fe40000000004 */
[----:B------:R-:W0:Y:S04]  /*0390*/  LDS.128 R4, [R2+0x10] ;  /* 0x0000100002047984 */ /* 0x000e280000000c00 */
[----:B------:R-:W1:Y:S02]  /*03a0*/  F2I.TRUNC.NTZ R10, R10 ;  /* 0x0000000a000a7305 */ /* 0x000e64000020f100 */
[----:B-1----:R-:W-:-:S05]  /*03b0*/  I2FP.F32.S32 R17, R10 ;  /* 0x0000000a00117245 */ /* 0x002fca0000201400 */
[----:B---3--:R-:W-:Y:S02]  /*03c0*/  FFMA R11, R16, R11, R17 ;  /* 0x0000000b100b7223 */ /* 0x008fe40000000011 */
[----:B------:R-:W1:Y:S04]  /*03d0*/  LDS R17, [R13+0x180] ;  /* 0x000180000d117984 */ /* 0x000e680000000800 */
[----:B------:R-:W2:Y:S01]  /*03e0*/  F2I.TRUNC.NTZ R11, R11 ;  /* 0x0000000b000b7305 */ /* 0x000ea2000020f100 */
[----:B------:R-:W3:Y:S01]  /*03f0*/  LDS R16, [R13+0x1c0] ;  /* 0x0001c0000d107984 */ /* 0x000ee20000000800 */
[----:B--2---:R-:W-:-:S05]  /*0400*/  I2FP.F32.S32 R9, R11 ;  /* 0x0000000b00097245 */ /* 0x004fca0000201400 */
[----:B0-----:R-:W-:Y:S02]  /*0410*/  FFMA R4, R4, R19, R9 ;  /* 0x0000001304047223 */ /* 0x001fe40000000009 */
[----:B------:R-:W-:Y:S04]  /*0420*/  LDS R19, [R13+0x200] ;  /* 0x000200000d137984 */ /* 0x000fe80000000800 */
[----:B------:R-:W0:Y:S02]  /*0430*/  F2I.TRUNC.NTZ R4, R4 ;  /* 0x0000000400047305 */ /* 0x000e24000020f100 */
[----:B0-----:R-:W-:Y:S02]  /*0440*/  I2FP.F32.S32 R9, R4 ;  /* 0x0000000400097245 */ /* 0x001fe40000201400 */
[----:B------:R-:W-:Y:S03]  /*0450*/  LDS R4, [R13+0x240] ;  /* 0x000240000d047984 */ /* 0x000fe60000000800 */
[----:B------:R-:W-:-:S06]  /*0460*/  FFMA R5, R8, R5, R9 ;  /* 0x0000000508057223 */ /* 0x000fcc0000000009 */
[----:B------:R-:W0:Y:S02]  /*0470*/  F2I.TRUNC.NTZ R5, R5 ;  /* 0x0000000500057305 */ /* 0x000e24000020f100 */
[----:B0-----:R-:W-:-:S05]  /*0480*/  I2FP.F32.S32 R8, R5 ;  /* 0x0000000500087245 */ /* 0x001fca0000201400 */
[----:B-1----:R-:W-:Y:S02]  /*0490*/  FFMA R6, R17, R6, R8 ;  /* 0x0000000611067223 */ /* 0x002fe40000000008 */
        /* <DEDUP_REMOVED lines=19> */
[----:B-1----:R-:W-:Y:S02]  /*05d0*/  I2FP.F32.S32 R17, R10 ;  /* 0x0000000a00117245 */ /* 0x002fe40000201400 */
[----:B------:R-:W-:Y:S03]  /*05e0*/  LDS R10, [R13+0x3c0] ;  /* 0x0003c0000d0a7984 */ /* 0x000fe60000000800 */
[----:B---3--:R-:W-:-:S02]  /*05f0*/  FFMA R11, R16, R11, R17 ;  /* 0x0000000b100b7223 */ /* 0x008fc40000000011 */
[----:B------:R-:W1:Y:S04]  /*0600*/  LDS R17, [R13+0x380] ;  /* 0x000380000d117984 */ /* 0x000e680000000800 */
[----:B------:R-:W2:Y:S02]  /*0610*/  F2I.TRUNC.NTZ R11, R11 ;  /* 0x0000000b000b7305 */ /* 0x000ea4000020f100 */
[----:B--2---:R-:W-:-:S05]  /*0620*/  I2FP.F32.S32 R9, R11 ;  /* 0x0000000b00097245 */ /* 0x004fca0000201400 */
[----:B0-----:R-:W-:-:S06]  /*0630*/  FFMA R4, R4, R19, R9 ;  /* 0x0000001304047223 */ /* 0x001fcc0000000009 */
[----:B------:R-:W0:Y:S02]  /*0640*/  F2I.TRUNC.NTZ R4, R4 ;  /* 0x0000000400047305 */ /* 0x000e24000020f100 */
[----:B0-----:R-:W-:-:S05]  /*0650*/  I2FP.F32.S32 R9, R4 ;  /* 0x0000000400097245 */ /* 0x001fca0000201400 */
[----:B------:R-:W-:-:S06]  /*0660*/  FFMA R5, R8, R5, R9 ;  /* 0x0000000508057223 */ /* 0x000fcc0000000009 */
[----:B------:R-:W0:Y:S02]  /*0670*/  F2I.TRUNC.NTZ R5, R5 ;  /* 0x0000000500057305 */ /* 0x000e24000020f100 */
[----:B0-----:R-:W-:-:S05]  /*0680*/  I2FP.F32.S32 R8, R5 ;  /* 0x0000000500087245 */ /* 0x001fca0000201400 */
[----:B-1----:R-:W-:-:S06]  /*0690*/  FFMA R6, R17, R6, R8 ;  /* 0x0000000611067223 */ /* 0x002fcc0000000008 */
[----:B------:R-:W0:Y:S01]  /*06a0*/  F2I.TRUNC.NTZ R6, R6 ;  /* 0x0000000600067305 */ /* 0x000e22000020f100 */
[----:B------:R-:W-:-:S04]  /*06b0*/  UIADD3 UR4, UPT, UPT, UR4, 0x1, URZ ;  /* 0x0000000104047890 */ /* 0x000fc8000fffe0ff */
[----:B------:R-:W-:Y:S01]  /*06c0*/  UISETP.NE.AND UP0, UPT, UR4, 0x10000, UPT ;  /* 0x000100000400788c */ /* 0x000fe2000bf05270 */
[----:B0-----:R-:W-:-:S05]  /*06d0*/  I2FP.F32.S32 R9, R6 ;  /* 0x0000000600097245 */ /* 0x001fca0000201400 */
[----:B------:R-:W-:-:S04]  /*06e0*/  FFMA R7, R10, R7, R9 ;  /* 0x000000070a077223 */ /* 0x000fc80000000009 */
[----:B------:R0:W1:Y:S01]  /*06f0*/  F2I.TRUNC.NTZ R4, R7 ;  /* 0x0000000700047305 */ /* 0x000062000020f100 */
[----:B------:R-:W-:Y:S01]  /*0700*/  BAR.SYNC.DEFER_BLOCKING 0x0 ;  /* 0x0000000000007b1d */ /* 0x000fe20000010000 */
[----:B------:R-:W-:Y:S01]  /*0710*/  IADD3 R12, P0, PT, R12, 0x40, RZ ;  /* 0x000000400c0c7810 */ /* 0x000fe20007f1e0ff */
[----:B------:R-:W-:-:S04]  /*0720*/  UIADD3 UR7, UPT, UPT, UR7, 0x1000000, URZ ;  /* 0x0100000007077890 */ /* 0x000fc8000fffe0ff */
[----:B------:R-:W-:Y:S01]  /*0730*/  IMAD.X R3, RZ, RZ, R3, P0 ;  /* 0x000000ffff037224 */ /* 0x000fe200000e0603 */
[----:B------:R-:W-:Y:S07]  /*0740*/  BRA.U UP0, `(.L_x_0) ;  /* 0xfffffff900a07547 */ /* 0x000fee000b83ffff */
[----:B------:R-:W2:Y:S01]  /*0750*/  LDCU.64 UR8, c[0x0][0x390] ;  /* 0x00007200ff0877ac */ /* 0x000ea20008000a00 */
[----:B------:R-:W-:-:S06]  /*0760*/  UIADD3 UR5, UPT, UPT, UR5, UR6, URZ ;  /* 0x0000000605057290 */ /* 0x000fcc000fffe0ff */
[----:B------:R-:W-:-:S05]  /*0770*/  IADD3 R0, P0, PT, R0, UR5, RZ ;  /* 0x0000000500007c10 */ /* 0x000fca000ff1e0ff */
[----:B------:R-:W-:Y:S01]  /*0780*/  IMAD.X R3, RZ, RZ, RZ, P0 ;  /* 0x000000ffff037224 */ /* 0x000fe200000e06ff */
[----:B--2---:R-:W-:-:S04]  /*0790*/  LEA R2, P0, R0, UR8, 0x2 ;  /* 0x0000000800027c11 */ /* 0x004fc8000f8010ff */
[----:B------:R-:W-:-:S05]  /*07a0*/  LEA.HI.X R3, R0, UR9, R3, 0x2, P0 ;  /* 0x0000000900037c11 */ /* 0x000fca00080f1403 */
[----:B-1----:R-:W-:Y:S01]  /*07b0*/  STG.E desc[UR10][R2.64], R4 ;  /* 0x0000000402007986 */ /* 0x002fe2000c10190a */
[----:B------:R-:W-:Y:S05]  /*07c0*/  EXIT ;  /* 0x000000000000794d */ /* 0x000fea0003800000 */
.L_x_1:
[----:B------:R-:W-:-:S00]  /*07d0*/  BRA `(.L_x_1) ;  /* 0xfffffffc00fc7947 */ /* 0x000fc0000383ffff */
[----:B------:R-:W-:-:S00]  /*07e0*/  NOP ;  /* 0x0000000000007918 */ /* 0x000fc00000000000 */
        /* <DEDUP_REMOVED lines=9> */
.L_x_2:


//--------------------- .nv.shared._Z16multiplyMatrixesPiS_S_ --------------------------
	.section	.nv.shared._Z16multiplyMatrixesPiS_S_,"aw",@nobits
	.sectionflags	@""
	.align	4
.nv.shared._Z16multiplyMatrixesPiS_S_:
	.zero		3072


//--------------------- .nv.shared.reserved.0     --------------------------
	.section	.nv.shared.reserved.0,"aw",@nobits
	.weak		__nv_reservedSMEM_offset_0_alias
	.size		__nv_reservedSMEM_offset_0_alias, 0, 64
	.other		__nv_reservedSMEM_offset_0_alias,@"STO_CUDA_RESERVED_SHARED STV_DEFAULT"
__nv_reservedSMEM_offset_0_alias:
	.zero		0
	.zero		64


//--------------------- .nv.constant0._Z16multiplyMatrixesPiS_S_ --------------------------
	.section	.nv.constant0._Z16multiplyMatrixesPiS_S_,"a",@progbits
	.sectionflags	@""
	.align	4
.nv.constant0._Z16multiplyMatrixesPiS_S_:
	.zero		920


//--------------------- SYMBOLS --------------------------

	.type		.nv.reservedSmem.offset0,@object
	.size		.nv.reservedSmem.offset0,0x4
	.type		.nv.reservedSmem.cap,@object
	.size		.nv.reservedSmem.cap,0x4
